//
// Generated by NVIDIA NVVM Compiler
//
// Compiler Build ID: CL-36424714
// Cuda compilation tools, release 13.0, V13.0.88
// Based on NVVM 20.0.0
//

.version 9.0
.target sm_100
.address_size 64

	// .globl	_Z13cosine_kernelPKfS0_Pfmm

.visible .entry _Z13cosine_kernelPKfS0_Pfmm(
	.param .u64 .ptr .align 1 _Z13cosine_kernelPKfS0_Pfmm_param_0,
	.param .u64 .ptr .align 1 _Z13cosine_kernelPKfS0_Pfmm_param_1,
	.param .u64 .ptr .align 1 _Z13cosine_kernelPKfS0_Pfmm_param_2,
	.param .u64 _Z13cosine_kernelPKfS0_Pfmm_param_3,
	.param .u64 _Z13cosine_kernelPKfS0_Pfmm_param_4
)
{
	.reg .pred 	%p<7>;
	.reg .b32 	%r<6>;
	.reg .b32 	%f<69>;
	.reg .b64 	%rd<41>;
	.reg .b64 	%fd<11>;

	ld.param.u64 	%rd14, [_Z13cosine_kernelPKfS0_Pfmm_param_0];
	ld.param.u64 	%rd15, [_Z13cosine_kernelPKfS0_Pfmm_param_1];
	ld.param.u64 	%rd16, [_Z13cosine_kernelPKfS0_Pfmm_param_2];
	ld.param.u32 	%r2, [_Z13cosine_kernelPKfS0_Pfmm_param_3];
	ld.param.u64 	%rd17, [_Z13cosine_kernelPKfS0_Pfmm_param_4];
	mov.u32 	%r3, %ctaid.x;
	mov.u32 	%r4, %ntid.x;
	mov.u32 	%r5, %tid.x;
	mad.lo.s32 	%r1, %r3, %r4, %r5;
	setp.ge.s32 	%p1, %r1, %r2;
	@%p1 bra 	$L__BB0_9;
	setp.eq.s64 	%p2, %rd17, 0;
	mov.f64 	%fd10, 0d0000000000000000;
	mov.f32 	%f64, 0f00000000;
	mov.f32 	%f65, %f64;
	@%p2 bra 	$L__BB0_8;
	cvt.s64.s32 	%rd19, %r1;
	mul.lo.s64 	%rd1, %rd17, %rd19;
	and.b64  	%rd39, %rd17, 3;
	setp.lt.u64 	%p3, %rd17, 4;
	mov.f32 	%f66, 0f00000000;
	mov.b64 	%rd40, 0;
	mov.f32 	%f65, %f66;
	mov.f32 	%f64, %f66;
	@%p3 bra 	$L__BB0_5;
	and.b64  	%rd40, %rd17, -4;
	shl.b64 	%rd36, %rd1, 2;
	mov.f32 	%f66, 0f00000000;
	mov.u64 	%rd37, %rd40;
$L__BB0_4:
	.pragma "nounroll";
	add.s64 	%rd20, %rd14, %rd36;
	// begin inline asm
	ld.global.nc.f32 %f28, [%rd20];
	// end inline asm
	fma.rn.f32 	%f36, %f28, %f28, %f64;
	add.s64 	%rd21, %rd15, %rd36;
	// begin inline asm
	ld.global.nc.f32 %f29, [%rd21];
	// end inline asm
	fma.rn.f32 	%f37, %f29, %f29, %f65;
	fma.rn.f32 	%f38, %f28, %f29, %f66;
	add.s64 	%rd22, %rd20, 4;
	// begin inline asm
	ld.global.nc.f32 %f30, [%rd22];
	// end inline asm
	fma.rn.f32 	%f39, %f30, %f30, %f36;
	add.s64 	%rd23, %rd21, 4;
	// begin inline asm
	ld.global.nc.f32 %f31, [%rd23];
	// end inline asm
	fma.rn.f32 	%f40, %f31, %f31, %f37;
	fma.rn.f32 	%f41, %f30, %f31, %f38;
	add.s64 	%rd24, %rd20, 8;
	// begin inline asm
	ld.global.nc.f32 %f32, [%rd24];
	// end inline asm
	fma.rn.f32 	%f42, %f32, %f32, %f39;
	add.s64 	%rd25, %rd21, 8;
	// begin inline asm
	ld.global.nc.f32 %f33, [%rd25];
	// end inline asm
	fma.rn.f32 	%f43, %f33, %f33, %f40;
	fma.rn.f32 	%f44, %f32, %f33, %f41;
	add.s64 	%rd26, %rd20, 12;
	// begin inline asm
	ld.global.nc.f32 %f34, [%rd26];
	// end inline asm
	fma.rn.f32 	%f64, %f34, %f34, %f42;
	add.s64 	%rd27, %rd21, 12;
	// begin inline asm
	ld.global.nc.f32 %f35, [%rd27];
	// end inline asm
	fma.rn.f32 	%f65, %f35, %f35, %f43;
	fma.rn.f32 	%f66, %f34, %f35, %f44;
	add.s64 	%rd37, %rd37, -4;
	add.s64 	%rd36, %rd36, 16;
	setp.ne.s64 	%p4, %rd37, 0;
	@%p4 bra 	$L__BB0_4;
$L__BB0_5:
	setp.eq.s64 	%p5, %rd39, 0;
	@%p5 bra 	$L__BB0_7;
$L__BB0_6:
	.pragma "nounroll";
	add.s64 	%rd30, %rd40, %rd1;
	shl.b64 	%rd31, %rd30, 2;
	add.s64 	%rd28, %rd14, %rd31;
	// begin inline asm
	ld.global.nc.f32 %f45, [%rd28];
	// end inline asm
	fma.rn.f32 	%f64, %f45, %f45, %f64;
	add.s64 	%rd29, %rd15, %rd31;
	// begin inline asm
	ld.global.nc.f32 %f46, [%rd29];
	// end inline asm
	fma.rn.f32 	%f65, %f46, %f46, %f65;
	fma.rn.f32 	%f66, %f45, %f46, %f66;
	add.s64 	%rd32, %rd40, 1;
	and.b64  	%rd40, %rd32, 4294967295;
	add.s64 	%rd39, %rd39, -1;
	setp.ne.s64 	%p6, %rd39, 0;
	@%p6 bra 	$L__BB0_6;
$L__BB0_7:
	cvt.f64.f32 	%fd10, %f66;
$L__BB0_8:
	sqrt.rn.f32 	%f47, %f64;
	cvt.f64.f32 	%fd4, %f47;
	max.f64 	%fd5, %fd4, 0d3E45798EE2308C3A;
	sqrt.rn.f32 	%f48, %f65;
	cvt.f64.f32 	%fd6, %f48;
	max.f64 	%fd7, %fd6, 0d3E45798EE2308C3A;
	mul.f64 	%fd8, %fd5, %fd7;
	div.rn.f64 	%fd9, %fd10, %fd8;
	cvt.rn.f32.f64 	%f49, %fd9;
	mov.f32 	%f50, 0f3F800000;
	sub.f32 	%f51, %f50, %f49;
	cvta.to.global.u64 	%rd33, %rd16;
	mul.wide.s32 	%rd34, %r1, 4;
	add.s64 	%rd35, %rd33, %rd34;
	st.global.f32 	[%rd35], %f51;
$L__BB0_9:
	ret;

}


// ===== COMPILED SASS (sm_100) =====

	.target	sm_100

	.elftype	@"ET_EXEC"


//--------------------- .note.nv.tkinfo           --------------------------
	.section	.note.nv.tkinfo,"",@"SHT_NOTE"
	.sectionflags	@"SHF_NOTE_NV_TKINFO"
	.tkinfo
        /*0018*/ 	.word	0x00000002
        /*0030*/ 	.string	""
        /*0030*/ 	.string	"ptxas"
        /*0030*/ 	.string	"Cuda compilation tools, release 13.0, V13.0.88"
        /*0030*/ 	.string	"Build cuda_13.0.r13.0/compiler.36424714_0"
        /*0030*/ 	.string	"-arch sm_100 -m 64 "



//--------------------- .note.nv.cuinfo           --------------------------
	.section	.note.nv.cuinfo,"",@"SHT_NOTE"
	.sectionflags	@"SHF_NOTE_NV_CUINFO"
        /*0018*/ 	.short	0x0002
        /*001a*/ 	.short	0x0064
        /*001c*/ 	.short	0x0082
	.zero		2


//--------------------- .nv.info                  --------------------------
	.section	.nv.info,"",@"SHT_CUDA_INFO"
	.align	4


	//----- nvinfo : EIATTR_REGCOUNT
	.align		4
        /*0000*/ 	.byte	0x04, 0x2f
        /*0002*/ 	.short	(.L_1 - .L_0)
	.align		4
.L_0:
        /*0004*/ 	.word	index@(_Z13cosine_kernelPKfS0_Pfmm)
        /*0008*/ 	.word	0x00000019


	//----- nvinfo : EIATTR_FRAME_SIZE
	.align		4
.L_1:
        /*000c*/ 	.byte	0x04, 0x11
        /*000e*/ 	.short	(.L_3 - .L_2)
	.align		4
.L_2:
        /*0010*/ 	.word	index@($__internal_1_$__cuda_sm20_sqrt_rn_f32_slowpath)
        /*0014*/ 	.word	0x00000000


	//----- nvinfo : EIATTR_FRAME_SIZE
	.align		4
.L_3:
        /*0018*/ 	.byte	0x04, 0x11
        /*001a*/ 	.short	(.L_5 - .L_4)
	.align		4
.L_4:
        /*001c*/ 	.word	index@($__internal_0_$__cuda_sm20_div_rn_f64_full)
        /*0020*/ 	.word	0x00000000


	//----- nvinfo : EIATTR_FRAME_SIZE
	.align		4
.L_5:
        /*0024*/ 	.byte	0x04, 0x11
        /*0026*/ 	.short	(.L_7 - .L_6)
	.align		4
.L_6:
        /*0028*/ 	.word	index@(_Z13cosine_kernelPKfS0_Pfmm)
        /*002c*/ 	.word	0x00000000


	//----- nvinfo : EIATTR_MIN_STACK_SIZE
	.align		4
.L_7:
        /*0030*/ 	.byte	0x04, 0x12
        /*0032*/ 	.short	(.L_9 - .L_8)
	.align		4
.L_8:
        /*0034*/ 	.word	index@(_Z13cosine_kernelPKfS0_Pfmm)
        /*0038*/ 	.word	0x00000000
.L_9:


//--------------------- .nv.compat                --------------------------
	.section	.nv.compat,"",@"SHT_CUDA_COMPAT_INFO"
	.align	4
        /*0000*/ 	.byte	0x02, 0x09, 0x00, 0x00, 0x02, 0x02, 0x01, 0x00, 0x02, 0x05, 0x05, 0x00, 0x03, 0x07, 0x01, 0x01
        /*0010*/ 	.byte	0x02, 0x03, 0x00, 0x00, 0x02, 0x06, 0x01, 0x00, 0x04, 0x0b, 0x08, 0x00, 0x01, 0x00, 0x00, 0x00
        /*0020*/ 	.byte	0x00, 0x00, 0x00, 0x00


//--------------------- .nv.info._Z13cosine_kernelPKfS0_Pfmm --------------------------
	.section	.nv.info._Z13cosine_kernelPKfS0_Pfmm,"",@"SHT_CUDA_INFO"
	.sectionflags	@""
	.align	4


	//----- nvinfo : EIATTR_CUDA_API_VERSION
	.align		4
        /*0000*/ 	.byte	0x04, 0x37
        /*0002*/ 	.short	(.L_11 - .L_10)
.L_10:
        /*0004*/ 	.word	0x00000082


	//----- nvinfo : EIATTR_KPARAM_INFO
	.align		4
.L_11:
        /*0008*/ 	.byte	0x04, 0x17
        /*000a*/ 	.short	(.L_13 - .L_12)
.L_12:
        /*000c*/ 	.word	0x00000000
        /*0010*/ 	.short	0x0004
        /*0012*/ 	.short	0x0020
        /*0014*/ 	.byte	0x00, 0xf0, 0x21, 0x00


	//----- nvinfo : EIATTR_KPARAM_INFO
	.align		4
.L_13:
        /*0018*/ 	.byte	0x04, 0x17
        /*001a*/ 	.short	(.L_15 - .L_14)
.L_14:
        /*001c*/ 	.word	0x00000000
        /*0020*/ 	.short	0x0003
        /*0022*/ 	.short	0x0018
        /*0024*/ 	.byte	0x00, 0xf0, 0x21, 0x00


	//----- nvinfo : EIATTR_KPARAM_INFO
	.align		4
.L_15:
        /*0028*/ 	.byte	0x04, 0x17
        /*002a*/ 	.short	(.L_17 - .L_16)
.L_16:
        /*002c*/ 	.word	0x00000000
        /*0030*/ 	.short	0x0002
        /*0032*/ 	.short	0x0010
        /*0034*/ 	.byte	0x00, 0xf5, 0x21, 0x00


	//----- nvinfo : EIATTR_KPARAM_INFO
	.align		4
.L_17:
        /*0038*/ 	.byte	0x04, 0x17
        /*003a*/ 	.short	(.L_19 - .L_18)
.L_18:
        /*003c*/ 	.word	0x00000000
        /*0040*/ 	.short	0x0001
        /*0042*/ 	.short	0x0008
        /*0044*/ 	.byte	0x00, 0xf5, 0x21, 0x00


	//----- nvinfo : EIATTR_KPARAM_INFO
	.align		4
.L_19:
        /*0048*/ 	.byte	0x04, 0x17
        /*004a*/ 	.short	(.L_21 - .L_20)
.L_20:
        /*004c*/ 	.word	0x00000000
        /*0050*/ 	.short	0x0000
        /*0052*/ 	.short	0x0000
        /*0054*/ 	.byte	0x00, 0xf5, 0x21, 0x00


	//----- nvinfo : EIATTR_SPARSE_MMA_MASK
	.align		4
.L_21:
        /*0058*/ 	.byte	0x03, 0x50
        /*005a*/ 	.short	0x0000


	//----- nvinfo : EIATTR_MAXREG_COUNT
	.align		4
        /*005c*/ 	.byte	0x03, 0x1b
        /*005e*/ 	.short	0x00ff


	//----- nvinfo : EIATTR_MERCURY_ISA_VERSION
	.align		4
        /*0060*/ 	.byte	0x03, 0x5f
        /*0062*/ 	.short	0x0101


	//----- nvinfo : EIATTR_VRC_CTA_INIT_COUNT
	.align		4
        /*0064*/ 	.byte	0x02, 0x4a
	.zero		1
	.zero		1


	//----- nvinfo : EIATTR_EXIT_INSTR_OFFSETS
	.align		4
        /*0068*/ 	.byte	0x04, 0x1c
        /*006a*/ 	.short	(.L_23 - .L_22)


	//   ....[0]....
.L_22:
        /*006c*/ 	.word	0x00000070


	//   ....[1]....
        /*0070*/ 	.word	0x00000aa0


	//----- nvinfo : EIATTR_CRS_STACK_SIZE
	.align		4
.L_23:
        /*0074*/ 	.byte	0x04, 0x1e
        /*0076*/ 	.short	(.L_25 - .L_24)
.L_24:
        /*0078*/ 	.word	0x00000000


	//----- nvinfo : EIATTR_CBANK_PARAM_SIZE
	.align		4
.L_25:
        /*007c*/ 	.byte	0x03, 0x19
        /*007e*/ 	.short	0x0028


	//----- nvinfo : EIATTR_PARAM_CBANK
	.align		4
        /*0080*/ 	.byte	0x04, 0x0a
        /*0082*/ 	.short	(.L_27 - .L_26)
	.align		4
.L_26:
        /*0084*/ 	.word	index@(.nv.constant0._Z13cosine_kernelPKfS0_Pfmm)
        /*0088*/ 	.short	0x0380
        /*008a*/ 	.short	0x0028


	//----- nvinfo : EIATTR_SW_WAR
	.align		4
.L_27:
        /*008c*/ 	.byte	0x04, 0x36
        /*008e*/ 	.short	(.L_29 - .L_28)
.L_28:
        /*0090*/ 	.word	0x00000008
.L_29:


//--------------------- .nv.callgraph             --------------------------
	.section	.nv.callgraph,"",@"SHT_CUDA_CALLGRAPH"
	.align	4
	.sectionentsize	8
	.align		4
        /*0000*/ 	.word	0x00000000
	.align		4
        /*0004*/ 	.word	0xffffffff
	.align		4
        /*0008*/ 	.word	0x00000000
	.align		4
        /*000c*/ 	.word	0xfffffffe
	.align		4
        /*0010*/ 	.word	0x00000000
	.align		4
        /*0014*/ 	.word	0xfffffffd
	.align		4
        /*0018*/ 	.word	0x00000000
	.align		4
        /*001c*/ 	.word	0xfffffffc


//--------------------- .text._Z13cosine_kernelPKfS0_Pfmm --------------------------
	.section	.text._Z13cosine_kernelPKfS0_Pfmm,"ax",@progbits
	.align	128
        .global         _Z13cosine_kernelPKfS0_Pfmm
        .type           _Z13cosine_kernelPKfS0_Pfmm,@function
        .size           _Z13cosine_kernelPKfS0_Pfmm,(.L_x_21 - _Z13cosine_kernelPKfS0_Pfmm)
        .other          _Z13cosine_kernelPKfS0_Pfmm,@"STO_CUDA_ENTRY STV_DEFAULT"
_Z13cosine_kernelPKfS0_Pfmm:
.text._Z13cosine_kernelPKfS0_Pfmm:
[----:B------:R-:W-:Y:S01]  /*0000*/  LDC R1, c[0x0][0x37c] ;  /* 0x0000df00ff017b82 */ /* 0x000fe20000000800 */
[----:B------:R-:W0:Y:S07]  /*0010*/  S2R R3, SR_TID.X ;  /* 0x0000000000037919 */ /* 0x000e2e0000002100 */
[----:B------:R-:W0:Y:S01]  /*0020*/  S2UR UR4, SR_CTAID.X ;  /* 0x00000000000479c3 */ /* 0x000e220000002500 */
[----:B------:R-:W1:Y:S07]  /*0030*/  LDCU UR5, c[0x0][0x398] ;  /* 0x00007300ff0577ac */ /* 0x000e6e0008000800 */
[----:B------:R-:W0:Y:S02]  /*0040*/  LDC R4, c[0x0][0x360] ;  /* 0x0000d800ff047b82 */ /* 0x000e240000000800 */
[----:B0-----:R-:W-:-:S05]  /*0050*/  IMAD R4, R4, UR4, R3 ;  /* 0x0000000404047c24 */ /* 0x001fca000f8e0203 */
[----:B-1----:R-:W-:-:S13]  /*0060*/  ISETP.GE.AND P0, PT, R4, UR5, PT ;  /* 0x0000000504007c0c */ /* 0x002fda000bf06270 */
[----:B------:R-:W-:Y:S05]  /*0070*/  @P0 EXIT ;  /* 0x000000000000094d */ /* 0x000fea0003800000 */
[----:B------:R-:W0:Y:S01]  /*0080*/  LDCU.64 UR8, c[0x0][0x3a0] ;  /* 0x00007400ff0877ac */ /* 0x000e220008000a00 */
[----:B------:R-:W-:Y:S01]  /*0090*/  IMAD.MOV.U32 R0, RZ, RZ, RZ ;  /* 0x000000ffff007224 */ /* 0x000fe200078e00ff */
[----:B------:R-:W-:Y:S01]  /*00a0*/  CS2R R6, SRZ ;  /* 0x0000000000067805 */ /* 0x000fe2000001ff00 */
[----:B------:R-:W-:Y:S01]  /*00b0*/  IMAD.MOV.U32 R5, RZ, RZ, RZ ;  /* 0x000000ffff057224 */ /* 0x000fe200078e00ff */
[----:B------:R-:W1:Y:S01]  /*00c0*/  LDCU.64 UR10, c[0x0][0x358] ;  /* 0x00006b00ff0a77ac */ /* 0x000e620008000a00 */
[----:B0-----:R-:W-:-:S04]  /*00d0*/  UISETP.NE.U32.AND UP0, UPT, UR8, URZ, UPT ;  /* 0x000000ff0800728c */ /* 0x001fc8000bf05070 */
[----:B------:R-:W-:-:S09]  /*00e0*/  UISETP.NE.AND.EX UP0, UPT, UR9, URZ, UPT, UP0 ;  /* 0x000000ff0900728c */ /* 0x000fd2000bf05300 */
[----:B-1----:R-:W-:Y:S05]  /*00f0*/  BRA.U !UP0, `(.L_x_0) ;  /* 0x00000005083c7547 */ /* 0x002fea000b800000 */
[----:B------:R-:W-:Y:S01]  /*0100*/  UISETP.GE.U32.AND UP1, UPT, UR8, 0x4, UPT ;  /* 0x000000040800788c */ /* 0x000fe2000bf26070 */
[----:B------:R-:W-:Y:S01]  /*0110*/  SHF.R.S32.HI R0, RZ, 0x1f, R4 ;  /* 0x0000001fff007819 */ /* 0x000fe20000011404 */
[----:B------:R-:W-:Y:S02]  /*0120*/  ULOP3.LUT UR12, UR8, 0x3, URZ, 0xc0, !UPT ;  /* 0x00000003080c7892 */ /* 0x000fe4000f8ec0ff */
[----:B------:R-:W-:Y:S01]  /*0130*/  IMAD.WIDE.U32 R2, R4, UR8, RZ ;  /* 0x0000000804027c25 */ /* 0x000fe2000f8e00ff */
[----:B------:R-:W-:Y:S02]  /*0140*/  UISETP.GE.U32.AND.EX UP1, UPT, UR9, URZ, UPT, UP1 ;  /* 0x000000ff0900728c */ /* 0x000fe4000bf26110 */
[----:B------:R-:W-:Y:S01]  /*0150*/  UISETP.NE.U32.AND UP0, UPT, UR12, URZ, UPT ;  /* 0x000000ff0c00728c */ /* 0x000fe2000bf05070 */
[----:B------:R-:W-:Y:S01]  /*0160*/  IMAD R5, R0, UR8, RZ ;  /* 0x0000000800057c24 */ /* 0x000fe2000f8e02ff */
[----:B------:R-:W-:Y:S01]  /*0170*/  UMOV UR6, URZ ;  /* 0x000000ff00067c82 */ /* 0x000fe20008000000 */
[----:B------:R-:W-:Y:S01]  /*0180*/  IMAD.MOV.U32 R6, RZ, RZ, RZ ;  /* 0x000000ffff067224 */ /* 0x000fe200078e00ff */
[----:B------:R-:W-:Y:S01]  /*0190*/  UMOV UR4, URZ ;  /* 0x000000ff00047c82 */ /* 0x000fe20008000000 */
[----:B------:R-:W-:Y:S01]  /*01a0*/  IMAD R7, R4, UR9, R5 ;  /* 0x0000000904077c24 */ /* 0x000fe2000f8e0205 */
[----:B------:R-:W0:Y:S01]  /*01b0*/  LDCU.128 UR20, c[0x0][0x380] ;  /* 0x00007000ff1477ac */ /* 0x000e220008000c00 */
[----:B------:R-:W-:-:S02]  /*01c0*/  IMAD.MOV.U32 R5, RZ, RZ, RZ ;  /* 0x000000ffff057224 */ /* 0x000fc400078e00ff */
[----:B------:R-:W-:Y:S01]  /*01d0*/  IMAD.MOV.U32 R0, RZ, RZ, RZ ;  /* 0x000000ffff007224 */ /* 0x000fe200078e00ff */
[----:B------:R-:W-:Y:S01]  /*01e0*/  IADD3 R7, PT, PT, R3, R7, RZ ;  /* 0x0000000703077210 */ /* 0x000fe20007ffe0ff */
[----:B------:R-:W-:Y:S01]  /*01f0*/  UMOV UR5, URZ ;  /* 0x000000ff00057c82 */ /* 0x000fe20008000000 */
[----:B------:R-:W-:Y:S01]  /*0200*/  UISETP.NE.AND.EX UP0, UPT, UR6, URZ, UPT, UP0 ;  /* 0x000000ff0600728c */ /* 0x000fe2000bf05300 */
[----:B------:R-:W-:Y:S10]  /*0210*/  BRA.U !UP1, `(.L_x_1) ;  /* 0x00000001099c7547 */ /* 0x000ff4000b800000 */
[----:B------:R-:W1:Y:S01]  /*0220*/  LDCU UR5, c[0x0][0x3a4] ;  /* 0x00007480ff0577ac */ /* 0x000e620008000800 */
[C---:B------:R-:W-:Y:S01]  /*0230*/  SHF.L.U64.HI R20, R2.reuse, 0x2, R7 ;  /* 0x0000000202147819 */ /* 0x040fe20000010207 */
[----:B------:R-:W-:Y:S01]  /*0240*/  IMAD.SHL.U32 R18, R2, 0x4, RZ ;  /* 0x0000000402127824 */ /* 0x000fe200078e00ff */
[----:B------:R-:W-:Y:S01]  /*0250*/  ULOP3.LUT UR4, UR8, 0xfffffffc, URZ, 0xc0, !UPT ;  /* 0xfffffffc08047892 */ /* 0x000fe2000f8ec0ff */
[----:B------:R-:W-:Y:S01]  /*0260*/  IMAD.MOV.U32 R6, RZ, RZ, RZ ;  /* 0x000000ffff067224 */ /* 0x000fe200078e00ff */
[----:B------:R-:W2:Y:S05]  /*0270*/  LDCU.128 UR16, c[0x0][0x380] ;  /* 0x00007000ff1077ac */ /* 0x000eaa0008000c00 */
[----:B------:R-:W-:Y:S01]  /*0280*/  UMOV UR7, UR4 ;  /* 0x0000000400077c82 */ /* 0x000fe20008000000 */
[----:B-1----:R-:W-:-:S05]  /*0290*/  UMOV UR8, UR5 ;  /* 0x0000000500087c82 */ /* 0x002fca0008000000 */
.L_x_2:
[C---:B--2---:R-:W-:Y:S02]  /*02a0*/  IADD3 R10, P0, PT, R18.reuse, UR16, RZ ;  /* 0x00000010120a7c10 */ /* 0x044fe4000ff1e0ff */
[----:B------:R-:W-:Y:S02]  /*02b0*/  IADD3 R8, P1, PT, R18, UR18, RZ ;  /* 0x0000001212087c10 */ /* 0x000fe4000ff3e0ff */
[C---:B------:R-:W-:Y:S02]  /*02c0*/  IADD3.X R11, PT, PT, R20.reuse, UR17, RZ, P0, !PT ;  /* 0x00000011140b7c10 */ /* 0x040fe400087fe4ff */
[----:B------:R-:W-:-:S03]  /*02d0*/  IADD3.X R9, PT, PT, R20, UR19, RZ, P1, !PT ;  /* 0x0000001314097c10 */ /* 0x000fc60008ffe4ff */
[----:B------:R-:W2:Y:S04]  /*02e0*/  LDG.E.CONSTANT R13, desc[UR10][R10.64] ;  /* 0x0000000a0a0d7981 */ /* 0x000ea8000c1e9900 */
[----:B------:R-:W3:Y:S04]  /*02f0*/  LDG.E.CONSTANT R12, desc[UR10][R8.64] ;  /* 0x0000000a080c7981 */ /* 0x000ee8000c1e9900 */
[----:B------:R-:W4:Y:S04]  /*0300*/  LDG.E.CONSTANT R15, desc[UR10][R10.64+0x4] ;  /* 0x0000040a0a0f7981 */ /* 0x000f28000c1e9900 */
[----:B------:R-:W5:Y:S04]  /*0310*/  LDG.E.CONSTANT R14, desc[UR10][R8.64+0x4] ;  /* 0x0000040a080e7981 */ /* 0x000f68000c1e9900 */
[----:B------:R-:W5:Y:S04]  /*0320*/  LDG.E.CONSTANT R17, desc[UR10][R10.64+0x8] ;  /* 0x0000080a0a117981 */ /* 0x000f68000c1e9900 */
[----:B------:R-:W5:Y:S04]  /*0330*/  LDG.E.CONSTANT R16, desc[UR10][R8.64+0x8] ;  /* 0x0000080a08107981 */ /* 0x000f68000c1e9900 */
[----:B------:R-:W5:Y:S04]  /*0340*/  LDG.E.CONSTANT R19, desc[UR10][R10.64+0xc] ;  /* 0x00000c0a0a137981 */ /* 0x000f68000c1e9900 */
[----:B------:R-:W5:Y:S01]  /*0350*/  LDG.E.CONSTANT R22, desc[UR10][R8.64+0xc] ;  /* 0x00000c0a08167981 */ /* 0x000f62000c1e9900 */
[----:B------:R-:W-:Y:S01]  /*0360*/  UIADD3 UR7, UP1, UPT, UR7, -0x4, URZ ;  /* 0xfffffffc07077890 */ /* 0x000fe2000ff3e0ff */
[----:B------:R-:W-:-:S03]  /*0370*/  IADD3 R18, P0, PT, R18, 0x10, RZ ;  /* 0x0000001012127810 */ /* 0x000fc60007f1e0ff */
[----:B------:R-:W-:Y:S02]  /*0380*/  UIADD3.X UR8, UPT, UPT, UR8, -0x1, URZ, UP1, !UPT ;  /* 0xffffffff08087890 */ /* 0x000fe40008ffe4ff */
[----:B------:R-:W-:Y:S01]  /*0390*/  UISETP.NE.U32.AND UP1, UPT, UR7, URZ, UPT ;  /* 0x000000ff0700728c */ /* 0x000fe2000bf25070 */
[----:B------:R-:W-:-:S03]  /*03a0*/  IMAD.X R20, RZ, RZ, R20, P0 ;  /* 0x000000ffff147224 */ /* 0x000fc600000e0614 */
[----:B------:R-:W-:Y:S01]  /*03b0*/  UISETP.NE.AND.EX UP1, UPT, UR8, URZ, UPT, UP1 ;  /* 0x000000ff0800728c */ /* 0x000fe2000bf25310 */
[C---:B--2---:R-:W-:Y:S01]  /*03c0*/  FFMA R0, R13.reuse, R13, R0 ;  /* 0x0000000d0d007223 */ /* 0x044fe20000000000 */
[-C--:B---3--:R-:W-:Y:S01]  /*03d0*/  FFMA R6, R13, R12.reuse, R6 ;  /* 0x0000000c0d067223 */ /* 0x088fe20000000006 */
[----:B------:R-:W-:Y:S02]  /*03e0*/  FFMA R5, R12, R12, R5 ;  /* 0x0000000c0c057223 */ /* 0x000fe40000000005 */
[C---:B----4-:R-:W-:Y:S01]  /*03f0*/  FFMA R0, R15.reuse, R15, R0 ;  /* 0x0000000f0f007223 */ /* 0x050fe20000000000 */
[-C--:B-----5:R-:W-:Y:S01]  /*0400*/  FFMA R6, R15, R14.reuse, R6 ;  /* 0x0000000e0f067223 */ /* 0x0a0fe20000000006 */
[----:B------:R-:W-:Y:S02]  /*0410*/  FFMA R5, R14, R14, R5 ;  /* 0x0000000e0e057223 */ /* 0x000fe40000000005 */
[C---:B------:R-:W-:Y:S01]  /*0420*/  FFMA R0, R17.reuse, R17, R0 ;  /* 0x0000001111007223 */ /* 0x040fe20000000000 */
[-C--:B------:R-:W-:Y:S01]  /*0430*/  FFMA R6, R17, R16.reuse, R6 ;  /* 0x0000001011067223 */ /* 0x080fe20000000006 */
[----:B------:R-:W-:-:S02]  /*0440*/  FFMA R5, R16, R16, R5 ;  /* 0x0000001010057223 */ /* 0x000fc40000000005 */
[C---:B------:R-:W-:Y:S01]  /*0450*/  FFMA R0, R19.reuse, R19, R0 ;  /* 0x0000001313007223 */ /* 0x040fe20000000000 */
[-C--:B------:R-:W-:Y:S01]  /*0460*/  FFMA R6, R19, R22.reuse, R6 ;  /* 0x0000001613067223 */ /* 0x080fe20000000006 */
[----:B------:R-:W-:Y:S01]  /*0470*/  FFMA R5, R22, R22, R5 ;  /* 0x0000001616057223 */ /* 0x000fe20000000005 */
[----:B------:R-:W-:Y:S06]  /*0480*/  BRA.U UP1, `(.L_x_2) ;  /* 0xfffffffd01847547 */ /* 0x000fec000b83ffff */
.L_x_1:
[----:B------:R-:W-:Y:S05]  /*0490*/  BRA.U !UP0, `(.L_x_3) ;  /* 0x0000000108507547 */ /* 0x000fea000b800000 */
.L_x_4:
[----:B------:R-:W-:-:S04]  /*04a0*/  IADD3 R11, P0, PT, R2, UR4, RZ ;  /* 0x00000004020b7c10 */ /* 0x000fc8000ff1e0ff */
[----:B------:R-:W-:Y:S01]  /*04b0*/  IADD3.X R8, PT, PT, R7, UR5, RZ, P0, !PT ;  /* 0x0000000507087c10 */ /* 0x000fe200087fe4ff */
[----:B------:R-:W-:-:S03]  /*04c0*/  IMAD.SHL.U32 R10, R11, 0x4, RZ ;  /* 0x000000040b0a7824 */ /* 0x000fc600078e00ff */
[----:B------:R-:W-:Y:S02]  /*04d0*/  SHF.L.U64.HI R11, R11, 0x2, R8 ;  /* 0x000000020b0b7819 */ /* 0x000fe40000010208 */
[C---:B0-----:R-:W-:Y:S02]  /*04e0*/  IADD3 R8, P0, PT, R10.reuse, UR20, RZ ;  /* 0x000000140a087c10 */ /* 0x041fe4000ff1e0ff */
[----:B------:R-:W-:Y:S02]  /*04f0*/  IADD3 R10, P1, PT, R10, UR22, RZ ;  /* 0x000000160a0a7c10 */ /* 0x000fe4000ff3e0ff */
[C---:B------:R-:W-:Y:S02]  /*0500*/  IADD3.X R9, PT, PT, R11.reuse, UR21, RZ, P0, !PT ;  /* 0x000000150b097c10 */ /* 0x040fe400087fe4ff */
[----:B------:R-:W-:-:S04]  /*0510*/  IADD3.X R11, PT, PT, R11, UR23, RZ, P1, !PT ;  /* 0x000000170b0b7c10 */ /* 0x000fc80008ffe4ff */
[----:B------:R-:W2:Y:S04]  /*0520*/  LDG.E.CONSTANT R9, desc[UR10][R8.64] ;  /* 0x0000000a08097981 */ /* 0x000ea8000c1e9900 */
[----:B------:R-:W3:Y:S01]  /*0530*/  LDG.E.CONSTANT R10, desc[UR10][R10.64] ;  /* 0x0000000a0a0a7981 */ /* 0x000ee2000c1e9900 */
[----:B------:R-:W-:Y:S02]  /*0540*/  UIADD3 UR12, UP0, UPT, UR12, -0x1, URZ ;  /* 0xffffffff0c0c7890 */ /* 0x000fe4000ff1e0ff */
[----:B------:R-:W-:Y:S02]  /*0550*/  UIADD3 UR4, UPT, UPT, UR4, 0x1, URZ ;  /* 0x0000000104047890 */ /* 0x000fe4000fffe0ff */
[----:B------:R-:W-:Y:S02]  /*0560*/  UIADD3.X UR6, UPT, UPT, UR6, -0x1, URZ, UP0, !UPT ;  /* 0xffffffff06067890 */ /* 0x000fe400087fe4ff */
[----:B------:R-:W-:Y:S01]  /*0570*/  UISETP.NE.U32.AND UP0, UPT, UR12, URZ, UPT ;  /* 0x000000ff0c00728c */ /* 0x000fe2000bf05070 */
[----:B------:R-:W-:-:S03]  /*0580*/  UMOV UR5, URZ ;  /* 0x000000ff00057c82 */ /* 0x000fc60008000000 */
[----:B------:R-:W-:Y:S01]  /*0590*/  UISETP.NE.AND.EX UP0, UPT, UR6, URZ, UPT, UP0 ;  /* 0x000000ff0600728c */ /* 0x000fe2000bf05300 */
[C---:B--2---:R-:W-:Y:S01]  /*05a0*/  FFMA R0, R9.reuse, R9, R0 ;  /* 0x0000000909007223 */ /* 0x044fe20000000000 */
[-C--:B---3--:R-:W-:Y:S01]  /*05b0*/  FFMA R6, R9, R10.reuse, R6 ;  /* 0x0000000a09067223 */ /* 0x088fe20000000006 */
[----:B------:R-:W-:-:S06]  /*05c0*/  FFMA R5, R10, R10, R5 ;  /* 0x0000000a0a057223 */ /* 0x000fcc0000000005 */
[----:B------:R-:W-:Y:S05]  /*05d0*/  BRA.U UP0, `(.L_x_4) ;  /* 0xfffffffd00b07547 */ /* 0x000fea000b83ffff */
.L_x_3:
[----:B------:R-:W1:Y:S02]  /*05e0*/  F2F.F64.F32 R6, R6 ;  /* 0x0000000600067310 */ /* 0x000e640000201800 */
.L_x_0:
[----:B------:R-:W-:Y:S01]  /*05f0*/  IADD3 R2, PT, PT, R0, -0xd000000, RZ ;  /* 0xf300000000027810 */ /* 0x000fe20007ffe0ff */
[----:B------:R2:W3:Y:S01]  /*0600*/  MUFU.RSQ R9, R0 ;  /* 0x0000000000097308 */ /* 0x0004e20000001400 */
[----:B------:R-:W-:Y:S02]  /*0610*/  BSSY.RECONVERGENT B0, `(.L_x_5) ;  /* 0x000000b000007945 */ /* 0x000fe40003800200 */
[----:B------:R-:W-:-:S13]  /*0620*/  ISETP.GT.U32.AND P0, PT, R2, 0x727fffff, PT ;  /* 0x727fffff0200780c */ /* 0x000fda0003f04070 */
[----:B--2---:R-:W-:Y:S05]  /*0630*/  @!P0 BRA `(.L_x_6) ;  /* 0x0000000000108947 */ /* 0x004fea0003800000 */
[----:B------:R-:W-:-:S07]  /*0640*/  MOV R13, 0x660 ;  /* 0x00000660000d7802 */ /* 0x000fce0000000f00 */
[----:B01-3--:R-:W-:Y:S05]  /*0650*/  CALL.REL.NOINC `($__internal_1_$__cuda_sm20_sqrt_rn_f32_slowpath) ;  /* 0x0000000800847944 */ /* 0x00bfea0003c00000 */
[----:B------:R-:W-:Y:S01]  /*0660*/  IMAD.MOV.U32 R2, RZ, RZ, R0 ;  /* 0x000000ffff027224 */ /* 0x000fe200078e0000 */
[----:B------:R-:W-:Y:S06]  /*0670*/  BRA `(.L_x_7) ;  /* 0x0000000000107947 */ /* 0x000fec0003800000 */
.L_x_6:
[C---:B---3--:R-:W-:Y:S01]  /*0680*/  FMUL.FTZ R3, R9.reuse, R0 ;  /* 0x0000000009037220 */ /* 0x048fe20000410000 */
[----:B------:R-:W-:-:S03]  /*0690*/  FMUL.FTZ R2, R9, 0.5 ;  /* 0x3f00000009027820 */ /* 0x000fc60000410000 */
[----:B------:R-:W-:-:S04]  /*06a0*/  FFMA R0, -R3, R3, R0 ;  /* 0x0000000303007223 */ /* 0x000fc80000000100 */
[----:B------:R-:W-:-:S07]  /*06b0*/  FFMA R2, R0, R2, R3 ;  /* 0x0000000200027223 */ /* 0x000fce0000000003 */
.L_x_7:
[----:B0-----:R-:W-:Y:S05]  /*06c0*/  BSYNC.RECONVERGENT B0 ;  /* 0x0000000000007941 */ /* 0x001fea0003800200 */
.L_x_5:
[----:B------:R-:W0:Y:S01]  /*06d0*/  F2F.F64.F32 R2, R2 ;  /* 0x0000000200027310 */ /* 0x000e220000201800 */
[----:B------:R-:W-:Y:S01]  /*06e0*/  UMOV UR4, 0xe2308c3a ;  /* 0xe2308c3a00047882 */ /* 0x000fe20000000000 */
[----:B------:R-:W-:Y:S01]  /*06f0*/  UMOV UR5, 0x3e45798e ;  /* 0x3e45798e00057882 */ /* 0x000fe20000000000 */
[----:B------:R-:W-:Y:S01]  /*0700*/  VIADD R0, R5, 0xf3000000 ;  /* 0xf300000005007836 */ /* 0x000fe20000000000 */
[----:B------:R-:W-:Y:S01]  /*0710*/  UMOV UR6, UR5 ;  /* 0x0000000500067c82 */ /* 0x000fe20008000000 */
[----:B------:R-:W-:Y:S03]  /*0720*/  BSSY.RECONVERGENT B0, `(.L_x_8) ;  /* 0x0000012000007945 */ /* 0x000fe60003800200 */
[----:B------:R-:W-:Y:S01]  /*0730*/  ISETP.GT.U32.AND P0, PT, R0, 0x727fffff, PT ;  /* 0x727fffff0000780c */ /* 0x000fe20003f04070 */
[----:B------:R2:W3:Y:S01]  /*0740*/  MUFU.RSQ R10, R5 ;  /* 0x00000005000a7308 */ /* 0x0004e20000001400 */
[----:B0-----:R-:W-:Y:S01]  /*0750*/  DSETP.MAX.AND P1, P2, R2, UR4, PT ;  /* 0x0000000402007e2a */ /* 0x001fe2000ba2f000 */
[----:B------:R-:W-:-:S05]  /*0760*/  IMAD.MOV.U32 R8, RZ, RZ, R3 ;  /* 0x000000ffff087224 */ /* 0x000fca00078e0003 */
[----:B------:R-:W-:Y:S01]  /*0770*/  FSEL R9, R8, UR6, P1 ;  /* 0x0000000608097c08 */ /* 0x000fe20008800000 */
[----:B------:R-:W-:-:S07]  /*0780*/  IMAD.U32 R8, RZ, RZ, UR6 ;  /* 0x00000006ff087e24 */ /* 0x000fce000f8e00ff */
[----:B------:R-:W-:Y:S02]  /*0790*/  @P2 LOP3.LUT R9, R8, 0x80000, RZ, 0xfc, !PT ;  /* 0x0008000008092812 */ /* 0x000fe400078efcff */
[----:B------:R-:W-:Y:S01]  /*07a0*/  SEL R8, R2, UR4, P1 ;  /* 0x0000000402087c07 */ /* 0x000fe20008800000 */
[----:B--23--:R-:W-:Y:S06]  /*07b0*/  @!P0 BRA `(.L_x_9) ;  /* 0x0000000000108947 */ /* 0x00cfec0003800000 */
[----:B------:R-:W-:Y:S02]  /*07c0*/  MOV R0, R5 ;  /* 0x0000000500007202 */ /* 0x000fe40000000f00 */
[----:B------:R-:W-:-:S07]  /*07d0*/  MOV R13, 0x7f0 ;  /* 0x000007f0000d7802 */ /* 0x000fce0000000f00 */
[----:B-1----:R-:W-:Y:S05]  /*07e0*/  CALL.REL.NOINC `($__internal_1_$__cuda_sm20_sqrt_rn_f32_slowpath) ;  /* 0x0000000800207944 */ /* 0x002fea0003c00000 */
[----:B------:R-:W-:Y:S05]  /*07f0*/  BRA `(.L_x_10) ;  /* 0x0000000000107947 */ /* 0x000fea0003800000 */
.L_x_9:
[C---:B------:R-:W-:Y:S01]  /*0800*/  FMUL.FTZ R0, R10.reuse, R5 ;  /* 0x000000050a007220 */ /* 0x040fe20000410000 */
[----:B------:R-:W-:-:S03]  /*0810*/  FMUL.FTZ R2, R10, 0.5 ;  /* 0x3f0000000a027820 */ /* 0x000fc60000410000 */
[----:B------:R-:W-:-:S04]  /*0820*/  FFMA R5, -R0, R0, R5 ;  /* 0x0000000000057223 */ /* 0x000fc80000000105 */
[----:B------:R-:W-:-:S07]  /*0830*/  FFMA R0, R5, R2, R0 ;  /* 0x0000000205007223 */ /* 0x000fce0000000000 */
.L_x_10:
[----:B------:R-:W-:Y:S05]  /*0840*/  BSYNC.RECONVERGENT B0 ;  /* 0x0000000000007941 */ /* 0x000fea0003800200 */
.L_x_8:
[----:B------:R-:W0:Y:S01]  /*0850*/  F2F.F64.F32 R2, R0 ;  /* 0x0000000000027310 */ /* 0x000e220000201800 */
[----:B------:R-:W-:Y:S01]  /*0860*/  UMOV UR4, 0xe2308c3a ;  /* 0xe2308c3a00047882 */ /* 0x000fe20000000000 */
[----:B------:R-:W-:Y:S01]  /*0870*/  UMOV UR5, 0x3e45798e ;  /* 0x3e45798e00057882 */ /* 0x000fe20000000000 */
[----:B------:R-:W-:Y:S01]  /*0880*/  BSSY.RECONVERGENT B0, `(.L_x_11) ;  /* 0x000001c000007945 */ /* 0x000fe20003800200 */
[----:B------:R-:W-:Y:S02]  /*0890*/  UMOV UR6, UR5 ;  /* 0x0000000500067c82 */ /* 0x000fe40008000000 */
[----:B------:R-:W-:Y:S01]  /*08a0*/  IMAD.U32 R10, RZ, RZ, UR6 ;  /* 0x00000006ff0a7e24 */ /* 0x000fe2000f8e00ff */
[----:B0-----:R-:W-:Y:S01]  /*08b0*/  DSETP.MAX.AND P0, P1, R2, UR4, PT ;  /* 0x0000000402007e2a */ /* 0x001fe2000b90f000 */
[----:B------:R-:W-:-:S05]  /*08c0*/  IMAD.MOV.U32 R5, RZ, RZ, R3 ;  /* 0x000000ffff057224 */ /* 0x000fca00078e0003 */
[----:B------:R-:W-:Y:S02]  /*08d0*/  FSEL R5, R5, UR6, P0 ;  /* 0x0000000605057c08 */ /* 0x000fe40008000000 */
[----:B------:R-:W-:-:S06]  /*08e0*/  SEL R2, R2, UR4, P0 ;  /* 0x0000000402027c07 */ /* 0x000fcc0008000000 */
[----:B------:R-:W-:Y:S02]  /*08f0*/  @P1 LOP3.LUT R5, R10, 0x80000, RZ, 0xfc, !PT ;  /* 0x000800000a051812 */ /* 0x000fe400078efcff */
[----:B-1----:R-:W-:-:S03]  /*0900*/  FSETP.GEU.AND P1, PT, |R7|, 6.5827683646048100446e-37, PT ;  /* 0x036000000700780b */ /* 0x002fc60003f2e200 */
[----:B------:R-:W-:-:S06]  /*0910*/  IMAD.MOV.U32 R3, RZ, RZ, R5 ;  /* 0x000000ffff037224 */ /* 0x000fcc00078e0005 */
[----:B------:R-:W-:Y:S01]  /*0920*/  DMUL R8, R8, R2 ;  /* 0x0000000208087228 */ /* 0x000fe20000000000 */
[----:B------:R-:W-:-:S05]  /*0930*/  IMAD.MOV.U32 R2, RZ, RZ, 0x1 ;  /* 0x00000001ff027424 */ /* 0x000fca00078e00ff */
[----:B------:R-:W0:Y:S02]  /*0940*/  MUFU.RCP64H R3, R9 ;  /* 0x0000000900037308 */ /* 0x000e240000001800 */
[----:B0-----:R-:W-:-:S08]  /*0950*/  DFMA R10, -R8, R2, 1 ;  /* 0x3ff00000080a742b */ /* 0x001fd00000000102 */
[----:B------:R-:W-:-:S08]  /*0960*/  DFMA R10, R10, R10, R10 ;  /* 0x0000000a0a0a722b */ /* 0x000fd0000000000a */
[----:B------:R-:W-:-:S08]  /*0970*/  DFMA R10, R2, R10, R2 ;  /* 0x0000000a020a722b */ /* 0x000fd00000000002 */
[----:B------:R-:W-:-:S08]  /*0980*/  DFMA R2, -R8, R10, 1 ;  /* 0x3ff000000802742b */ /* 0x000fd0000000010a */
[----:B------:R-:W-:-:S08]  /*0990*/  DFMA R2, R10, R2, R10 ;  /* 0x000000020a02722b */ /* 0x000fd0000000000a */
[----:B------:R-:W-:-:S08]  /*09a0*/  DMUL R10, R2, R6 ;  /* 0x00000006020a7228 */ /* 0x000fd00000000000 */
[----:B------:R-:W-:-:S08]  /*09b0*/  DFMA R12, -R8, R10, R6 ;  /* 0x0000000a080c722b */ /* 0x000fd00000000106 */
[----:B------:R-:W-:-:S10]  /*09c0*/  DFMA R2, R2, R12, R10 ;  /* 0x0000000c0202722b */ /* 0x000fd4000000000a */
[----:B------:R-:W-:-:S05]  /*09d0*/  FFMA R0, RZ, R9, R3 ;  /* 0x00000009ff007223 */ /* 0x000fca0000000003 */
[----:B------:R-:W-:-:S13]  /*09e0*/  FSETP.GT.AND P0, PT, |R0|, 1.469367938527859385e-39, PT ;  /* 0x001000000000780b */ /* 0x000fda0003f04200 */
[----:B------:R-:W-:Y:S05]  /*09f0*/  @P0 BRA P1, `(.L_x_12) ;  /* 0x0000000000100947 */ /* 0x000fea0000800000 */
[----:B------:R-:W-:-:S07]  /*0a00*/  MOV R0, 0xa20 ;  /* 0x00000a2000007802 */ /* 0x000fce0000000f00 */
[----:B------:R-:W-:Y:S05]  /*0a10*/  CALL.REL.NOINC `($__internal_0_$__cuda_sm20_div_rn_f64_full) ;  /* 0x0000000000247944 */ /* 0x000fea0003c00000 */
[----:B------:R-:W-:Y:S01]  /*0a20*/  MOV R2, R12 ;  /* 0x0000000c00027202 */ /* 0x000fe20000000f00 */
[----:B------:R-:W-:-:S07]  /*0a30*/  IMAD.MOV.U32 R3, RZ, RZ, R13 ;  /* 0x000000ffff037224 */ /* 0x000fce00078e000d */
.L_x_12:
[----:B------:R-:W-:Y:S05]  /*0a40*/  BSYNC.RECONVERGENT B0 ;  /* 0x0000000000007941 */ /* 0x000fea0003800200 */
.L_x_11:
[----:B------:R-:W0:Y:S01]  /*0a50*/  LDC.64 R6, c[0x0][0x390] ;  /* 0x0000e400ff067b82 */ /* 0x000e220000000a00 */
[----:B------:R-:W1:Y:S01]  /*0a60*/  F2F.F32.F64 R2, R2 ;  /* 0x0000000200027310 */ /* 0x000e620000301000 */
[----:B0-----:R-:W-:-:S04]  /*0a70*/  IMAD.WIDE R4, R4, 0x4, R6 ;  /* 0x0000000404047825 */ /* 0x001fc800078e0206 */
[----:B-1----:R-:W-:-:S05]  /*0a80*/  FADD R7, -R2, 1 ;  /* 0x3f80000002077421 */ /* 0x002fca0000000100 */
[----:B------:R-:W-:Y:S01]  /*0a90*/  STG.E desc[UR10][R4.64], R7 ;  /* 0x0000000704007986 */ /* 0x000fe2000c10190a */
[----:B------:R-:W-:Y:S05]  /*0aa0*/  EXIT ;  /* 0x000000000000794d */ /* 0x000fea0003800000 */
        .weak           $__internal_0_$__cuda_sm20_div_rn_f64_full
        .type           $__internal_0_$__cuda_sm20_div_rn_f64_full,@function
        .size           $__internal_0_$__cuda_sm20_div_rn_f64_full,($__internal_1_$__cuda_sm20_sqrt_rn_f32_slowpath - $__internal_0_$__cuda_sm20_div_rn_f64_full)
$__internal_0_$__cuda_sm20_div_rn_f64_full:
[C---:B------:R-:W-:Y:S01]  /*0ab0*/  FSETP.GEU.AND P0, PT, |R9|.reuse, 1.469367938527859385e-39, PT ;  /* 0x001000000900780b */ /* 0x040fe20003f0e200 */
[----:B------:R-:W-:Y:S01]  /*0ac0*/  IMAD.MOV.U32 R16, RZ, RZ, 0x1 ;  /* 0x00000001ff107424 */ /* 0x000fe200078e00ff */
[----:B------:R-:W-:Y:S01]  /*0ad0*/  LOP3.LUT R2, R9, 0x800fffff, RZ, 0xc0, !PT ;  /* 0x800fffff09027812 */ /* 0x000fe200078ec0ff */
[----:B------:R-:W-:Y:S01]  /*0ae0*/  BSSY.RECONVERGENT B1, `(.L_x_13) ;  /* 0x0000055000017945 */ /* 0x000fe20003800200 */
[C---:B------:R-:W-:Y:S02]  /*0af0*/  FSETP.GEU.AND P2, PT, |R7|.reuse, 1.469367938527859385e-39, PT ;  /* 0x001000000700780b */ /* 0x040fe40003f4e200 */
[----:B------:R-:W-:Y:S01]  /*0b00*/  LOP3.LUT R3, R2, 0x3ff00000, RZ, 0xfc, !PT ;  /* 0x3ff0000002037812 */ /* 0x000fe200078efcff */
[----:B------:R-:W-:Y:S01]  /*0b10*/  IMAD.MOV.U32 R2, RZ, RZ, R8 ;  /* 0x000000ffff027224 */ /* 0x000fe200078e0008 */
[----:B------:R-:W-:Y:S02]  /*0b20*/  LOP3.LUT R5, R7, 0x7ff00000, RZ, 0xc0, !PT ;  /* 0x7ff0000007057812 */ /* 0x000fe400078ec0ff */
[----:B------:R-:W-:-:S03]  /*0b30*/  LOP3.LUT R14, R9, 0x7ff00000, RZ, 0xc0, !PT ;  /* 0x7ff00000090e7812 */ /* 0x000fc600078ec0ff */
[----:B------:R-:W-:Y:S01]  /*0b40*/  @!P0 DMUL R2, R8, 8.98846567431157953865e+307 ;  /* 0x7fe0000008028828 */ /* 0x000fe20000000000 */
[----:B------:R-:W-:-:S03]  /*0b50*/  ISETP.GE.U32.AND P1, PT, R5, R14, PT ;  /* 0x0000000e0500720c */ /* 0x000fc60003f26070 */
[----:B------:R-:W-:Y:S01]  /*0b60*/  @!P2 LOP3.LUT R12, R9, 0x7ff00000, RZ, 0xc0, !PT ;  /* 0x7ff00000090ca812 */ /* 0x000fe200078ec0ff */
[----:B------:R-:W-:Y:S01]  /*0b70*/  @!P2 IMAD.MOV.U32 R18, RZ, RZ, RZ ;  /* 0x000000ffff12a224 */ /* 0x000fe200078e00ff */
[----:B------:R-:W0:Y:S02]  /*0b80*/  MUFU.RCP64H R17, R3 ;  /* 0x0000000300117308 */ /* 0x000e240000001800 */
[----:B------:R-:W-:Y:S01]  /*0b90*/  @!P2 ISETP.GE.U32.AND P3, PT, R5, R12, PT ;  /* 0x0000000c0500a20c */ /* 0x000fe20003f66070 */
[----:B------:R-:W-:-:S05]  /*0ba0*/  IMAD.MOV.U32 R12, RZ, RZ, 0x1ca00000 ;  /* 0x1ca00000ff0c7424 */ /* 0x000fca00078e00ff */
[----:B------:R-:W-:-:S04]  /*0bb0*/  @!P2 SEL R13, R12, 0x63400000, !P3 ;  /* 0x634000000c0da807 */ /* 0x000fc80005800000 */
[----:B------:R-:W-:-:S04]  /*0bc0*/  @!P2 LOP3.LUT R13, R13, 0x80000000, R7, 0xf8, !PT ;  /* 0x800000000d0da812 */ /* 0x000fc800078ef807 */
[----:B------:R-:W-:Y:S01]  /*0bd0*/  @!P2 LOP3.LUT R19, R13, 0x100000, RZ, 0xfc, !PT ;  /* 0x001000000d13a812 */ /* 0x000fe200078efcff */
[----:B0-----:R-:W-:-:S08]  /*0be0*/  DFMA R10, R16, -R2, 1 ;  /* 0x3ff00000100a742b */ /* 0x001fd00000000802 */
[----:B------:R-:W-:-:S08]  /*0bf0*/  DFMA R10, R10, R10, R10 ;  /* 0x0000000a0a0a722b */ /* 0x000fd0000000000a */
[----:B------:R-:W-:Y:S01]  /*0c00*/  DFMA R16, R16, R10, R16 ;  /* 0x0000000a1010722b */ /* 0x000fe20000000010 */
[----:B------:R-:W-:Y:S02]  /*0c10*/  SEL R11, R12, 0x63400000, !P1 ;  /* 0x634000000c0b7807 */ /* 0x000fe40004800000 */
[----:B------:R-:W-:Y:S02]  /*0c20*/  MOV R10, R6 ;  /* 0x00000006000a7202 */ /* 0x000fe40000000f00 */
[----:B------:R-:W-:-:S03]  /*0c30*/  LOP3.LUT R11, R11, 0x800fffff, R7, 0xf8, !PT ;  /* 0x800fffff0b0b7812 */ /* 0x000fc600078ef807 */
[----:B------:R-:W-:-:S03]  /*0c40*/  DFMA R20, R16, -R2, 1 ;  /* 0x3ff000001014742b */ /* 0x000fc60000000802 */
[----:B------:R-:W-:-:S05]  /*0c50*/  @!P2 DFMA R10, R10, 2, -R18 ;  /* 0x400000000a0aa82b */ /* 0x000fca0000000812 */
[----:B------:R-:W-:Y:S01]  /*0c60*/  DFMA R16, R16, R20, R16 ;  /* 0x000000141010722b */ /* 0x000fe20000000010 */
[----:B------:R-:W-:Y:S02]  /*0c70*/  IMAD.MOV.U32 R21, RZ, RZ, R5 ;  /* 0x000000ffff157224 */ /* 0x000fe400078e0005 */
[----:B------:R-:W-:Y:S01]  /*0c80*/  IMAD.MOV.U32 R20, RZ, RZ, R14 ;  /* 0x000000ffff147224 */ /* 0x000fe200078e000e */
[----:B------:R-:W-:Y:S02]  /*0c90*/  @!P0 LOP3.LUT R20, R3, 0x7ff00000, RZ, 0xc0, !PT ;  /* 0x7ff0000003148812 */ /* 0x000fe400078ec0ff */
[----:B------:R-:W-:Y:S02]  /*0ca0*/  @!P2 LOP3.LUT R21, R11, 0x7ff00000, RZ, 0xc0, !PT ;  /* 0x7ff000000b15a812 */ /* 0x000fe400078ec0ff */
[----:B------:R-:W-:Y:S01]  /*0cb0*/  DMUL R18, R16, R10 ;  /* 0x0000000a10127228 */ /* 0x000fe20000000000 */
[----:B------:R-:W-:Y:S02]  /*0cc0*/  IADD3 R22, PT, PT, R20, -0x1, RZ ;  /* 0xffffffff14167810 */ /* 0x000fe40007ffe0ff */
[----:B------:R-:W-:-:S05]  /*0cd0*/  VIADD R13, R21, 0xffffffff ;  /* 0xffffffff150d7836 */ /* 0x000fca0000000000 */
[----:B------:R-:W-:Y:S01]  /*0ce0*/  DFMA R14, R18, -R2, R10 ;  /* 0x80000002120e722b */ /* 0x000fe2000000000a */
[----:B------:R-:W-:-:S04]  /*0cf0*/  ISETP.GT.U32.AND P0, PT, R13, 0x7feffffe, PT ;  /* 0x7feffffe0d00780c */ /* 0x000fc80003f04070 */
[----:B------:R-:W-:-:S03]  /*0d00*/  ISETP.GT.U32.OR P0, PT, R22, 0x7feffffe, P0 ;  /* 0x7feffffe1600780c */ /* 0x000fc60000704470 */
[----:B------:R-:W-:-:S10]  /*0d10*/  DFMA R14, R16, R14, R18 ;  /* 0x0000000e100e722b */ /* 0x000fd40000000012 */
[----:B------:R-:W-:Y:S05]  /*0d20*/  @P0 BRA `(.L_x_14) ;  /* 0x00000000006c0947 */ /* 0x000fea0003800000 */
[----:B------:R-:W-:-:S04]  /*0d30*/  LOP3.LUT R16, R9, 0x7ff00000, RZ, 0xc0, !PT ;  /* 0x7ff0000009107812 */ /* 0x000fc800078ec0ff */
[CC--:B------:R-:W-:Y:S02]  /*0d40*/  VIADDMNMX R6, R5.reuse, -R16.reuse, 0xb9600000, !PT ;  /* 0xb960000005067446 */ /* 0x0c0fe40007800910 */
[----:B------:R-:W-:Y:S02]  /*0d50*/  ISETP.GE.U32.AND P0, PT, R5, R16, PT ;  /* 0x000000100500720c */ /* 0x000fe40003f06070 */
[----:B------:R-:W-:Y:S02]  /*0d60*/  VIMNMX R6, PT, PT, R6, 0x46a00000, PT ;  /* 0x46a0000006067848 */ /* 0x000fe40003fe0100 */
[----:B------:R-:W-:-:S05]  /*0d70*/  SEL R5, R12, 0x63400000, !P0 ;  /* 0x634000000c057807 */ /* 0x000fca0004000000 */
[----:B------:R-:W-:Y:S02]  /*0d80*/  IMAD.IADD R5, R6, 0x1, -R5 ;  /* 0x0000000106057824 */ /* 0x000fe400078e0a05 */
[----:B------:R-:W-:Y:S02]  /*0d90*/  IMAD.MOV.U32 R6, RZ, RZ, RZ ;  /* 0x000000ffff067224 */ /* 0x000fe400078e00ff */
[----:B------:R-:W-:-:S06]  /*0da0*/  VIADD R7, R5, 0x7fe00000 ;  /* 0x7fe0000005077836 */ /* 0x000fcc0000000000 */
[----:B------:R-:W-:-:S10]  /*0db0*/  DMUL R12, R14, R6 ;  /* 0x000000060e0c7228 */ /* 0x000fd40000000000 */
[----:B------:R-:W-:-:S13]  /*0dc0*/  FSETP.GTU.AND P0, PT, |R13|, 1.469367938527859385e-39, PT ;  /* 0x001000000d00780b */ /* 0x000fda0003f0c200 */
[----:B------:R-:W-:Y:S05]  /*0dd0*/  @P0 BRA `(.L_x_15) ;  /* 0x0000000000940947 */ /* 0x000fea0003800000 */
[----:B------:R-:W-:Y:S01]  /*0de0*/  DFMA R2, R14, -R2, R10 ;  /* 0x800000020e02722b */ /* 0x000fe2000000000a */
[----:B------:R-:W-:-:S09]  /*0df0*/  IMAD.MOV.U32 R6, RZ, RZ, RZ ;  /* 0x000000ffff067224 */ /* 0x000fd200078e00ff */
[C---:B------:R-:W-:Y:S02]  /*0e00*/  FSETP.NEU.AND P0, PT, R3.reuse, RZ, PT ;  /* 0x000000ff0300720b */ /* 0x040fe40003f0d000 */
[----:B------:R-:W-:-:S04]  /*0e10*/  LOP3.LUT R9, R3, 0x80000000, R9, 0x48, !PT ;  /* 0x8000000003097812 */ /* 0x000fc800078e4809 */
[----:B------:R-:W-:-:S07]  /*0e20*/  LOP3.LUT R7, R9, R7, RZ, 0xfc, !PT ;  /* 0x0000000709077212 */ /* 0x000fce00078efcff */
[----:B------:R-:W-:Y:S05]  /*0e30*/  @!P0 BRA `(.L_x_15) ;  /* 0x00000000007c8947 */ /* 0x000fea0003800000 */
[----:B------:R-:W-:Y:S01]  /*0e40*/  IADD3 R3, PT, PT, -R5, RZ, RZ ;  /* 0x000000ff05037210 */ /* 0x000fe20007ffe1ff */
[----:B------:R-:W-:Y:S01]  /*0e50*/  IMAD.MOV.U32 R2, RZ, RZ, RZ ;  /* 0x000000ffff027224 */ /* 0x000fe200078e00ff */
[----:B------:R-:W-:-:S05]  /*0e60*/  DMUL.RP R6, R14, R6 ;  /* 0x000000060e067228 */ /* 0x000fca0000008000 */
[----:B------:R-:W-:-:S05]  /*0e70*/  DFMA R2, R12, -R2, R14 ;  /* 0x800000020c02722b */ /* 0x000fca000000000e */
[----:B------:R-:W-:Y:S02]  /*0e80*/  LOP3.LUT R9, R7, R9, RZ, 0x3c, !PT ;  /* 0x0000000907097212 */ /* 0x000fe400078e3cff */
[----:B------:R-:W-:-:S04]  /*0e90*/  IADD3 R2, PT, PT, -R5, -0x43300000, RZ ;  /* 0xbcd0000005027810 */ /* 0x000fc80007ffe1ff */
[----:B------:R-:W-:-:S04]  /*0ea0*/  FSETP.NEU.AND P0, PT, |R3|, R2, PT ;  /* 0x000000020300720b */ /* 0x000fc80003f0d200 */
[----:B------:R-:W-:Y:S02]  /*0eb0*/  FSEL R12, R6, R12, !P0 ;  /* 0x0000000c060c7208 */ /* 0x000fe40004000000 */
[----:B------:R-:W-:Y:S01]  /*0ec0*/  FSEL R13, R9, R13, !P0 ;  /* 0x0000000d090d7208 */ /* 0x000fe20004000000 */
[----:B------:R-:W-:Y:S06]  /*0ed0*/  BRA `(.L_x_15) ;  /* 0x0000000000547947 */ /* 0x000fec0003800000 */
.L_x_14:
[----:B------:R-:W-:-:S14]  /*0ee0*/  DSETP.NAN.AND P0, PT, R6, R6, PT ;  /* 0x000000060600722a */ /* 0x000fdc0003f08000 */
[----:B------:R-:W-:Y:S05]  /*0ef0*/  @P0 BRA `(.L_x_16) ;  /* 0x0000000000440947 */ /* 0x000fea0003800000 */
[----:B------:R-:W-:-:S14]  /*0f00*/  DSETP.NAN.AND P0, PT, R8, R8, PT ;  /* 0x000000080800722a */ /* 0x000fdc0003f08000 */
[----:B------:R-:W-:Y:S05]  /*0f10*/  @P0 BRA `(.L_x_17) ;  /* 0x0000000000300947 */ /* 0x000fea0003800000 */
[----:B------:R-:W-:Y:S01]  /*0f20*/  ISETP.NE.AND P0, PT, R21, R20, PT ;  /* 0x000000141500720c */ /* 0x000fe20003f05270 */
[----:B------:R-:W-:Y:S02]  /*0f30*/  IMAD.MOV.U32 R12, RZ, RZ, 0x0 ;  /* 0x00000000ff0c7424 */ /* 0x000fe400078e00ff */
[----:B------:R-:W-:-:S10]  /*0f40*/  IMAD.MOV.U32 R13, RZ, RZ, -0x80000 ;  /* 0xfff80000ff0d7424 */ /* 0x000fd400078e00ff */
[----:B------:R-:W-:Y:S05]  /*0f50*/  @!P0 BRA `(.L_x_15) ;  /* 0x0000000000348947 */ /* 0x000fea0003800000 */
[----:B------:R-:W-:Y:S02]  /*0f60*/  ISETP.NE.AND P0, PT, R21, 0x7ff00000, PT ;  /* 0x7ff000001500780c */ /* 0x000fe40003f05270 */
[----:B------:R-:W-:Y:S02]  /*0f70*/  LOP3.LUT R13, R7, 0x80000000, R9, 0x48, !PT ;  /* 0x80000000070d7812 */ /* 0x000fe400078e4809 */
[----:B------:R-:W-:-:S13]  /*0f80*/  ISETP.EQ.OR P0, PT, R20, RZ, !P0 ;  /* 0x000000ff1400720c */ /* 0x000fda0004702670 */
[----:B------:R-:W-:Y:S01]  /*0f90*/  @P0 LOP3.LUT R2, R13, 0x7ff00000, RZ, 0xfc, !PT ;  /* 0x7ff000000d020812 */ /* 0x000fe200078efcff */
[----:B------:R-:W-:Y:S01]  /*0fa0*/  @!P0 IMAD.MOV.U32 R12, RZ, RZ, RZ ;  /* 0x000000ffff0c8224 */ /* 0x000fe200078e00ff */
[----:B------:R-:W-:-:S03]  /*0fb0*/  @P0 MOV R12, RZ ;  /* 0x000000ff000c0202 */ /* 0x000fc60000000f00 */
[----:B------:R-:W-:Y:S01]  /*0fc0*/  @P0 IMAD.MOV.U32 R13, RZ, RZ, R2 ;  /* 0x000000ffff0d0224 */ /* 0x000fe200078e0002 */
[----:B------:R-:W-:Y:S06]  /*0fd0*/  BRA `(.L_x_15) ;  /* 0x0000000000147947 */ /* 0x000fec0003800000 */
.L_x_17:
[----:B------:R-:W-:Y:S01]  /*0fe0*/  LOP3.LUT R13, R9, 0x80000, RZ, 0xfc, !PT ;  /* 0x00080000090d7812 */ /* 0x000fe200078efcff */
[----:B------:R-:W-:Y:S01]  /*0ff0*/  IMAD.MOV.U32 R12, RZ, RZ, R8 ;  /* 0x000000ffff0c7224 */ /* 0x000fe200078e0008 */
[----:B------:R-:W-:Y:S06]  /*1000*/  BRA `(.L_x_15) ;  /* 0x0000000000087947 */ /* 0x000fec0003800000 */
.L_x_16:
[----:B------:R-:W-:Y:S01]  /*1010*/  LOP3.LUT R13, R7, 0x80000, RZ, 0xfc, !PT ;  /* 0x00080000070d7812 */ /* 0x000fe200078efcff */
[----:B------:R-:W-:-:S07]  /*1020*/  IMAD.MOV.U32 R12, RZ, RZ, R6 ;  /* 0x000000ffff0c7224 */ /* 0x000fce00078e0006 */
.L_x_15:
[----:B------:R-:W-:Y:S05]  /*1030*/  BSYNC.RECONVERGENT B1 ;  /* 0x0000000000017941 */ /* 0x000fea0003800200 */
.L_x_13:
[----:B------:R-:W-:Y:S02]  /*1040*/  HFMA2 R3, -RZ, RZ, 0, 0 ;  /* 0x00000000ff037431 */ /* 0x000fe400000001ff */
[----:B------:R-:W-:-:S04]  /*1050*/  IMAD.MOV.U32 R2, RZ, RZ, R0 ;  /* 0x000000ffff027224 */ /* 0x000fc800078e0000 */
[----:B------:R-:W-:Y:S05]  /*1060*/  RET.REL.NODEC R2 `(_Z13cosine_kernelPKfS0_Pfmm) ;  /* 0xffffffec02e47950 */ /* 0x000fea0003c3ffff */
        .weak           $__internal_1_$__cuda_sm20_sqrt_rn_f32_slowpath
        .type           $__internal_1_$__cuda_sm20_sqrt_rn_f32_slowpath,@function
        .size           $__internal_1_$__cuda_sm20_sqrt_rn_f32_slowpath,(.L_x_21 - $__internal_1_$__cuda_sm20_sqrt_rn_f32_slowpath)
$__internal_1_$__cuda_sm20_sqrt_rn_f32_slowpath:
[----:B------:R-:W-:-:S13]  /*1070*/  LOP3.LUT P0, RZ, R0, 0x7fffffff, RZ, 0xc0, !PT ;  /* 0x7fffffff00ff7812 */ /* 0x000fda000780c0ff */
[----:B------:R-:W-:Y:S01]  /*1080*/  @!P0 IMAD.MOV.U32 R2, RZ, RZ, R0 ;  /* 0x000000ffff028224 */ /* 0x000fe200078e0000 */
[----:B------:R-:W-:Y:S06]  /*1090*/  @!P0 BRA `(.L_x_18) ;  /* 0x0000000000408947 */ /* 0x000fec0003800000 */
[----:B------:R-:W-:-:S13]  /*10a0*/  FSETP.GEU.FTZ.AND P0, PT, R0, RZ, PT ;  /* 0x000000ff0000720b */ /* 0x000fda0003f1e000 */
[----:B------:R-:W-:Y:S01]  /*10b0*/  @!P0 IMAD.MOV.U32 R2, RZ, RZ, 0x7fffffff ;  /* 0x7fffffffff028424 */ /* 0x000fe200078e00ff */
[----:B------:R-:W-:Y:S06]  /*10c0*/  @!P0 BRA `(.L_x_18) ;  /* 0x0000000000348947 */ /* 0x000fec0003800000 */
[----:B------:R-:W-:-:S13]  /*10d0*/  FSETP.GTU.FTZ.AND P0, PT, |R0|, +INF , PT ;  /* 0x7f8000000000780b */ /* 0x000fda0003f1c200 */
[----:B------:R-:W-:Y:S01]  /*10e0*/  @P0 FADD.FTZ R2, R0, 1 ;  /* 0x3f80000000020421 */ /* 0x000fe20000010000 */
[----:B------:R-:W-:Y:S06]  /*10f0*/  @P0 BRA `(.L_x_18) ;  /* 0x0000000000280947 */ /* 0x000fec0003800000 */
[----:B------:R-:W-:-:S13]  /*1100*/  FSETP.NEU.FTZ.AND P0, PT, |R0|, +INF , PT ;  /* 0x7f8000000000780b */ /* 0x000fda0003f1d200 */
[----:B------:R-:W-:-:S04]  /*1110*/  @P0 FFMA R3, R0, 1.84467440737095516160e+19, RZ ;  /* 0x5f80000000030823 */ /* 0x000fc800000000ff */
[----:B------:R-:W0:Y:S02]  /*1120*/  @P0 MUFU.RSQ R2, R3 ;  /* 0x0000000300020308 */ /* 0x000e240000001400 */
[----:B0-----:R-:W-:Y:S01]  /*1130*/  @P0 FMUL.FTZ R10, R3, R2 ;  /* 0x00000002030a0220 */ /* 0x001fe20000410000 */
[----:B------:R-:W-:Y:S01]  /*1140*/  @P0 FMUL.FTZ R12, R2, 0.5 ;  /* 0x3f000000020c0820 */ /* 0x000fe20000410000 */
[----:B------:R-:W-:Y:S02]  /*1150*/  @!P0 IMAD.MOV.U32 R2, RZ, RZ, R0 ;  /* 0x000000ffff028224 */ /* 0x000fe400078e0000 */
[----:B------:R-:W-:-:S04]  /*1160*/  @P0 FADD.FTZ R11, -R10, -RZ ;  /* 0x800000ff0a0b0221 */ /* 0x000fc80000010100 */
[----:B------:R-:W-:-:S04]  /*1170*/  @P0 FFMA R11, R10, R11, R3 ;  /* 0x0000000b0a0b0223 */ /* 0x000fc80000000003 */
[----:B------:R-:W-:-:S04]  /*1180*/  @P0 FFMA R11, R11, R12, R10 ;  /* 0x0000000c0b0b0223 */ /* 0x000fc8000000000a */
[----:B------:R-:W-:-:S07]  /*1190*/  @P0 FMUL.FTZ R2, R11, 2.3283064365386962891e-10 ;  /* 0x2f8000000b020820 */ /* 0x000fce0000410000 */
.L_x_18:
[----:B------:R-:W-:Y:S01]  /*11a0*/  MOV R0, R2 ;  /* 0x0000000200007202 */ /* 0x000fe20000000f00 */
[----:B------:R-:W-:Y:S02]  /*11b0*/  IMAD.MOV.U32 R2, RZ, RZ, R13 ;  /* 0x000000ffff027224 */ /* 0x000fe400078e000d */
[----:B------:R-:W-:-:S04]  /*11c0*/  IMAD.MOV.U32 R3, RZ, RZ, 0x0 ;  /* 0x00000000ff037424 */ /* 0x000fc800078e00ff */
[----:B------:R-:W-:Y:S05]  /*11d0*/  RET.REL.NODEC R2 `(_Z13cosine_kernelPKfS0_Pfmm) ;  /* 0xffffffec02887950 */ /* 0x000fea0003c3ffff */
.L_x_19:
[----:B------:R-:W-:-:S00]  /*11e0*/  BRA `(.L_x_19) ;  /* 0xfffffffc00fc7947 */ /* 0x000fc0000383ffff */
[----:B------:R-:W-:-:S00]  /*11f0*/  NOP ;  /* 0x0000000000007918 */ /* 0x000fc00000000000 */
        /* <DEDUP_REMOVED lines=8> */
.L_x_21:


//--------------------- .nv.shared.reserved.0     --------------------------
	.section	.nv.shared.reserved.0,"aw",@nobits
	.weak		__nv_reservedSMEM_offset_0_alias
	.size		__nv_reservedSMEM_offset_0_alias, 0, 64
	.other		__nv_reservedSMEM_offset_0_alias,@"STO_CUDA_RESERVED_SHARED STV_DEFAULT"
__nv_reservedSMEM_offset_0_alias:
	.zero		0
	.zero		64


//--------------------- .nv.constant0._Z13cosine_kernelPKfS0_Pfmm --------------------------
	.section	.nv.constant0._Z13cosine_kernelPKfS0_Pfmm,"a",@progbits
	.sectionflags	@""
	.align	4
.nv.constant0._Z13cosine_kernelPKfS0_Pfmm:
	.zero		936


//--------------------- SYMBOLS --------------------------

	.type		.nv.reservedSmem.offset0,@object
	.size		.nv.reservedSmem.offset0,0x4
